//
// Generated by NVIDIA NVVM Compiler
//
// Compiler Build ID: CL-36424714
// Cuda compilation tools, release 13.0, V13.0.88
// Based on NVVM 20.0.0
//

.version 9.0
.target sm_100
.address_size 64

	// .globl	_Z10kernel_gpuPcS_PiS_S_
// _ZZ10kernel_gpuPcS_PiS_S_E10last_score has been demoted
// _ZZ10kernel_gpuPcS_PiS_S_E9pre_score has been demoted
// _ZZ10kernel_gpuPcS_PiS_S_E3max has been demoted
// _ZZ10kernel_gpuPcS_PiS_S_E4maxi has been demoted
// _ZZ10kernel_gpuPcS_PiS_S_E4maxj has been demoted

.visible .entry _Z10kernel_gpuPcS_PiS_S_(
	.param .u64 .ptr .align 1 _Z10kernel_gpuPcS_PiS_S__param_0,
	.param .u64 .ptr .align 1 _Z10kernel_gpuPcS_PiS_S__param_1,
	.param .u64 .ptr .align 1 _Z10kernel_gpuPcS_PiS_S__param_2,
	.param .u64 .ptr .align 1 _Z10kernel_gpuPcS_PiS_S__param_3,
	.param .u64 .ptr .align 1 _Z10kernel_gpuPcS_PiS_S__param_4
)
{
	.reg .pred 	%p<49>;
	.reg .b16 	%rs<27>;
	.reg .b32 	%r<204>;
	.reg .b64 	%rd<49>;
	// demoted variable
	.shared .align 4 .b8 _ZZ10kernel_gpuPcS_PiS_S_E10last_score[2052];
	// demoted variable
	.shared .align 4 .b8 _ZZ10kernel_gpuPcS_PiS_S_E9pre_score[2052];
	// demoted variable
	.shared .align 4 .b8 _ZZ10kernel_gpuPcS_PiS_S_E3max[2048];
	// demoted variable
	.shared .align 4 .b8 _ZZ10kernel_gpuPcS_PiS_S_E4maxi[2048];
	// demoted variable
	.shared .align 4 .b8 _ZZ10kernel_gpuPcS_PiS_S_E4maxj[2048];
	ld.param.u64 	%rd6, [_Z10kernel_gpuPcS_PiS_S__param_0];
	ld.param.u64 	%rd9, [_Z10kernel_gpuPcS_PiS_S__param_1];
	ld.param.u64 	%rd7, [_Z10kernel_gpuPcS_PiS_S__param_2];
	ld.param.u64 	%rd8, [_Z10kernel_gpuPcS_PiS_S__param_3];
	ld.param.u64 	%rd10, [_Z10kernel_gpuPcS_PiS_S__param_4];
	cvta.to.global.u64 	%rd1, %rd9;
	cvta.to.global.u64 	%rd2, %rd10;
	mov.u32 	%r1, %tid.x;
	shl.b32 	%r99, %r1, 2;
	mov.u32 	%r100, _ZZ10kernel_gpuPcS_PiS_S_E9pre_score;
	add.s32 	%r2, %r100, %r99;
	mov.b32 	%r101, 0;
	st.shared.u32 	[%r2], %r101;
	mov.u32 	%r102, _ZZ10kernel_gpuPcS_PiS_S_E10last_score;
	add.s32 	%r3, %r102, %r99;
	st.shared.u32 	[%r3], %r101;
	mov.u32 	%r103, _ZZ10kernel_gpuPcS_PiS_S_E3max;
	add.s32 	%r4, %r103, %r99;
	st.shared.u32 	[%r4], %r101;
	setp.ne.s32 	%p1, %r1, 0;
	@%p1 bra 	$L__BB0_2;
	mov.b32 	%r104, 0;
	st.shared.u32 	[_ZZ10kernel_gpuPcS_PiS_S_E9pre_score+2048], %r104;
	st.shared.u32 	[_ZZ10kernel_gpuPcS_PiS_S_E10last_score+2048], %r104;
$L__BB0_2:
	mov.u32 	%r5, %ctaid.x;
	mul.lo.s32 	%r6, %r5, 263169;
	mad.lo.s32 	%r106, %r1, 513, %r6;
	add.s32 	%r169, %r6, 262656;
	add.s32 	%r167, %r106, 3;
	mov.b32 	%r168, 262652;
$L__BB0_3:
	setp.ne.s32 	%p2, %r1, 0;
	add.s32 	%r12, %r167, -2;
	add.s32 	%r107, %r167, -3;
	cvt.u64.u32 	%rd11, %r107;
	add.s64 	%rd12, %rd2, %rd11;
	mov.b16 	%rs15, 0;
	st.global.u8 	[%rd12], %rs15;
	@%p2 bra 	$L__BB0_5;
	cvt.u64.u32 	%rd13, %r169;
	add.s64 	%rd14, %rd2, %rd13;
	mov.b16 	%rs16, 0;
	st.global.u8 	[%rd14], %rs16;
$L__BB0_5:
	add.s32 	%r168, %r168, 4;
	setp.eq.s32 	%p3, %r168, 263168;
	@%p3 bra 	$L__BB0_13;
	setp.ne.s32 	%p4, %r1, 0;
	cvt.u64.u32 	%rd15, %r12;
	add.s64 	%rd16, %rd2, %rd15;
	mov.b16 	%rs17, 0;
	st.global.u8 	[%rd16], %rs17;
	@%p4 bra 	$L__BB0_8;
	add.s32 	%r108, %r169, 1;
	cvt.u64.u32 	%rd17, %r108;
	add.s64 	%rd18, %rd2, %rd17;
	mov.b16 	%rs18, 0;
	st.global.u8 	[%rd18], %rs18;
$L__BB0_8:
	setp.ne.s32 	%p5, %r1, 0;
	add.s32 	%r109, %r12, 1;
	cvt.u64.u32 	%rd19, %r109;
	add.s64 	%rd20, %rd2, %rd19;
	mov.b16 	%rs19, 0;
	st.global.u8 	[%rd20], %rs19;
	@%p5 bra 	$L__BB0_10;
	add.s32 	%r110, %r169, 2;
	cvt.u64.u32 	%rd21, %r110;
	add.s64 	%rd22, %rd2, %rd21;
	mov.b16 	%rs20, 0;
	st.global.u8 	[%rd22], %rs20;
$L__BB0_10:
	setp.ne.s32 	%p6, %r1, 0;
	cvt.u64.u32 	%rd23, %r167;
	add.s64 	%rd24, %rd2, %rd23;
	mov.b16 	%rs21, 0;
	st.global.u8 	[%rd24], %rs21;
	@%p6 bra 	$L__BB0_12;
	add.s32 	%r111, %r169, 3;
	cvt.u64.u32 	%rd25, %r111;
	add.s64 	%rd26, %rd2, %rd25;
	mov.b16 	%rs22, 0;
	st.global.u8 	[%rd26], %rs22;
$L__BB0_12:
	add.s32 	%r169, %r169, 4;
	add.s32 	%r167, %r167, 4;
	bra.uni 	$L__BB0_3;
$L__BB0_13:
	bar.sync 	0;
	shl.b32 	%r16, %r5, 9;
	add.s32 	%r113, %r16, %r1;
	cvt.u64.u32 	%rd27, %r113;
	cvta.to.global.u64 	%rd28, %rd6;
	add.s64 	%rd3, %rd28, %rd27;
	mad.lo.s32 	%r17, %r5, 262657, %r113;
	mov.u32 	%r115, _ZZ10kernel_gpuPcS_PiS_S_E4maxi;
	add.s32 	%r18, %r115, %r99;
	mov.u32 	%r116, _ZZ10kernel_gpuPcS_PiS_S_E4maxj;
	add.s32 	%r19, %r116, %r99;
	mov.b32 	%r173, 0;
	mov.u32 	%r171, %r173;
$L__BB0_14:
	setp.gt.u32 	%p7, %r1, %r171;
	setp.gt.u32 	%p8, %r173, 511;
	mov.b32 	%r172, 0;
	or.pred  	%p9, %p7, %p8;
	@%p9 bra 	$L__BB0_22;
	add.s32 	%r118, %r16, %r173;
	ld.global.u8 	%rs1, [%rd3];
	cvt.u64.u32 	%rd29, %r118;
	add.s64 	%rd30, %rd1, %rd29;
	ld.global.u8 	%rs2, [%rd30];
	setp.eq.s16 	%p10, %rs1, %rs2;
	selp.b32 	%r119, 1, -1, %p10;
	ld.shared.u32 	%r120, [%r2];
	add.s32 	%r121, %r119, %r120;
	ld.shared.u32 	%r122, [%r3];
	add.s32 	%r22, %r122, -2;
	max.s32 	%r123, %r121, %r22;
	ld.shared.u32 	%r23, [%r3+4];
	max.s32 	%r124, %r23, 2;
	add.s32 	%r125, %r124, -2;
	max.s32 	%r172, %r123, %r125;
	setp.ne.s32 	%p11, %r172, %r121;
	@%p11 bra 	$L__BB0_17;
	selp.b16 	%rs25, 1, 2, %p10;
	bra.uni 	$L__BB0_19;
$L__BB0_17:
	setp.eq.s32 	%p12, %r172, %r22;
	mov.b16 	%rs25, 3;
	@%p12 bra 	$L__BB0_19;
	add.s32 	%r126, %r23, -2;
	setp.eq.s32 	%p13, %r172, %r126;
	selp.b16 	%rs25, 4, 0, %p13;
$L__BB0_19:
	mad.lo.s32 	%r127, %r173, 513, %r17;
	cvt.u64.u32 	%rd31, %r127;
	add.s64 	%rd32, %rd2, %rd31;
	st.global.u8 	[%rd32], %rs25;
	ld.shared.u32 	%r128, [%r4];
	setp.le.u32 	%p15, %r172, %r128;
	@%p15 bra 	$L__BB0_21;
	st.shared.u32 	[%r4], %r172;
	st.shared.u32 	[%r18], %r173;
	st.shared.u32 	[%r19], %r1;
$L__BB0_21:
	add.s32 	%r173, %r173, 1;
$L__BB0_22:
	bar.sync 	0;
	ld.shared.u32 	%r129, [%r3+4];
	st.shared.u32 	[%r2+4], %r129;
	bar.sync 	0;
	st.shared.u32 	[%r3+4], %r172;
	bar.sync 	0;
	add.s32 	%r28, %r171, 1;
	setp.eq.s32 	%p16, %r28, 1023;
	@%p16 bra 	$L__BB0_32;
	setp.gt.u32 	%p17, %r1, %r28;
	setp.gt.u32 	%p18, %r173, 511;
	mov.b32 	%r174, 0;
	or.pred  	%p19, %p17, %p18;
	@%p19 bra 	$L__BB0_31;
	add.s32 	%r131, %r16, %r173;
	ld.global.u8 	%rs6, [%rd3];
	cvt.u64.u32 	%rd33, %r131;
	add.s64 	%rd34, %rd1, %rd33;
	ld.global.u8 	%rs7, [%rd34];
	setp.eq.s16 	%p20, %rs6, %rs7;
	selp.b32 	%r132, 1, -1, %p20;
	ld.shared.u32 	%r133, [%r2];
	add.s32 	%r134, %r132, %r133;
	ld.shared.u32 	%r135, [%r3];
	add.s32 	%r29, %r135, -2;
	max.s32 	%r136, %r134, %r29;
	ld.shared.u32 	%r30, [%r3+4];
	max.s32 	%r137, %r30, 2;
	add.s32 	%r138, %r137, -2;
	max.s32 	%r174, %r136, %r138;
	setp.eq.s32 	%p21, %r174, %r134;
	@%p21 bra 	$L__BB0_27;
	setp.eq.s32 	%p22, %r174, %r29;
	mov.b16 	%rs26, 3;
	@%p22 bra 	$L__BB0_28;
	add.s32 	%r139, %r30, -2;
	setp.eq.s32 	%p23, %r174, %r139;
	selp.b16 	%rs26, 4, 0, %p23;
	bra.uni 	$L__BB0_28;
$L__BB0_27:
	setp.eq.s16 	%p24, %rs6, %rs7;
	selp.b16 	%rs26, 1, 2, %p24;
$L__BB0_28:
	mad.lo.s32 	%r140, %r173, 513, %r17;
	cvt.u64.u32 	%rd35, %r140;
	add.s64 	%rd36, %rd2, %rd35;
	st.global.u8 	[%rd36], %rs26;
	ld.shared.u32 	%r141, [%r4];
	setp.le.u32 	%p25, %r174, %r141;
	@%p25 bra 	$L__BB0_30;
	st.shared.u32 	[%r4], %r174;
	st.shared.u32 	[%r18], %r173;
	st.shared.u32 	[%r19], %r1;
$L__BB0_30:
	add.s32 	%r173, %r173, 1;
$L__BB0_31:
	bar.sync 	0;
	ld.shared.u32 	%r142, [%r3+4];
	st.shared.u32 	[%r2+4], %r142;
	bar.sync 	0;
	st.shared.u32 	[%r3+4], %r174;
	bar.sync 	0;
	add.s32 	%r171, %r28, 1;
	bra.uni 	$L__BB0_14;
$L__BB0_32:
	setp.ne.s32 	%p26, %r1, 0;
	bar.sync 	0;
	@%p26 bra 	$L__BB0_62;
	add.s32 	%r176, %r115, 16;
	mov.b32 	%r177, 8;
	ld.shared.u32 	%r181, [_ZZ10kernel_gpuPcS_PiS_S_E3max];
	mov.u32 	%r148, _ZZ10kernel_gpuPcS_PiS_S_E4maxj;
$L__BB0_34:
	add.s32 	%r42, %r103, %r177;
	ld.shared.u32 	%r43, [%r42+-4];
	setp.ge.s32 	%p27, %r181, %r43;
	add.s32 	%r44, %r148, %r177;
	@%p27 bra 	$L__BB0_36;
	ld.shared.u32 	%r182, [%r176+-12];
	ld.shared.u32 	%r183, [%r44+-4];
	mov.u32 	%r181, %r43;
$L__BB0_36:
	ld.shared.u32 	%r50, [%r42];
	setp.ge.s32 	%p28, %r181, %r50;
	@%p28 bra 	$L__BB0_38;
	ld.shared.u32 	%r182, [%r176+-8];
	ld.shared.u32 	%r183, [%r44];
	mov.u32 	%r181, %r50;
$L__BB0_38:
	ld.shared.u32 	%r56, [%r42+4];
	setp.ge.s32 	%p29, %r181, %r56;
	@%p29 bra 	$L__BB0_40;
	ld.shared.u32 	%r182, [%r176+-4];
	ld.shared.u32 	%r183, [%r44+4];
	mov.u32 	%r181, %r56;
$L__BB0_40:
	setp.eq.s32 	%p30, %r177, 2040;
	@%p30 bra 	$L__BB0_44;
	ld.shared.u32 	%r62, [%r42+8];
	setp.ge.s32 	%p31, %r181, %r62;
	@%p31 bra 	$L__BB0_43;
	ld.shared.u32 	%r182, [%r176];
	ld.shared.u32 	%r183, [%r44+8];
	mov.u32 	%r181, %r62;
$L__BB0_43:
	add.s32 	%r177, %r177, 16;
	add.s32 	%r176, %r176, 16;
	bra.uni 	$L__BB0_34;
$L__BB0_44:
	cvta.to.global.u64 	%rd37, %rd7;
	mul.wide.u32 	%rd38, %r5, 4;
	add.s64 	%rd39, %rd37, %rd38;
	st.global.u32 	[%rd39], %r181;
	shl.b32 	%r70, %r5, 10;
	cvta.to.global.u64 	%rd4, %rd8;
	mov.b32 	%r193, 0;
$L__BB0_45:
	mad.lo.s32 	%r150, %r182, 513, %r6;
	add.s32 	%r151, %r150, %r183;
	cvt.u64.u32 	%rd40, %r151;
	add.s64 	%rd41, %rd2, %rd40;
	ld.global.u8 	%rs11, [%rd41];
	setp.eq.s16 	%p32, %rs11, 0;
	@%p32 bra 	$L__BB0_62;
	setp.gt.u16 	%p33, %rs11, 2;
	@%p33 bra 	$L__BB0_48;
	add.s32 	%r196, %r182, -1;
	add.s32 	%r197, %r183, -1;
	bra.uni 	$L__BB0_49;
$L__BB0_48:
	setp.eq.s16 	%p34, %rs11, 3;
	setp.eq.s16 	%p35, %rs11, 4;
	selp.s32 	%r152, -1, 0, %p35;
	add.s32 	%r196, %r182, %r152;
	selp.s32 	%r153, -1, 0, %p34;
	add.s32 	%r197, %r183, %r153;
$L__BB0_49:
	add.s32 	%r154, %r70, %r193;
	cvt.u64.u32 	%rd42, %r154;
	add.s64 	%rd5, %rd4, %rd42;
	st.global.u8 	[%rd5], %rs11;
	mad.lo.s32 	%r155, %r196, 513, %r6;
	add.s32 	%r156, %r155, %r197;
	cvt.u64.u32 	%rd43, %r156;
	add.s64 	%rd44, %rd2, %rd43;
	ld.global.u8 	%rs12, [%rd44];
	setp.eq.s16 	%p36, %rs12, 0;
	@%p36 bra 	$L__BB0_62;
	setp.lt.u16 	%p37, %rs12, 3;
	@%p37 bra 	$L__BB0_52;
	setp.eq.s16 	%p38, %rs12, 3;
	setp.eq.s16 	%p39, %rs12, 4;
	selp.s32 	%r157, -1, 0, %p39;
	add.s32 	%r198, %r196, %r157;
	selp.s32 	%r158, -1, 0, %p38;
	add.s32 	%r199, %r197, %r158;
	bra.uni 	$L__BB0_53;
$L__BB0_52:
	add.s32 	%r198, %r196, -1;
	add.s32 	%r199, %r197, -1;
$L__BB0_53:
	st.global.u8 	[%rd5+1], %rs12;
	mad.lo.s32 	%r159, %r198, 513, %r6;
	add.s32 	%r160, %r159, %r199;
	cvt.u64.u32 	%rd45, %r160;
	add.s64 	%rd46, %rd2, %rd45;
	ld.global.u8 	%rs13, [%rd46];
	setp.eq.s16 	%p40, %rs13, 0;
	@%p40 bra 	$L__BB0_62;
	setp.lt.u16 	%p41, %rs13, 3;
	@%p41 bra 	$L__BB0_56;
	setp.eq.s16 	%p42, %rs13, 3;
	setp.eq.s16 	%p43, %rs13, 4;
	selp.s32 	%r161, -1, 0, %p43;
	add.s32 	%r200, %r198, %r161;
	selp.s32 	%r162, -1, 0, %p42;
	add.s32 	%r201, %r199, %r162;
	bra.uni 	$L__BB0_57;
$L__BB0_56:
	add.s32 	%r200, %r198, -1;
	add.s32 	%r201, %r199, -1;
$L__BB0_57:
	st.global.u8 	[%rd5+2], %rs13;
	mad.lo.s32 	%r163, %r200, 513, %r6;
	add.s32 	%r164, %r163, %r201;
	cvt.u64.u32 	%rd47, %r164;
	add.s64 	%rd48, %rd2, %rd47;
	ld.global.u8 	%rs14, [%rd48];
	setp.eq.s16 	%p44, %rs14, 0;
	@%p44 bra 	$L__BB0_62;
	setp.lt.u16 	%p45, %rs14, 3;
	@%p45 bra 	$L__BB0_60;
	setp.eq.s16 	%p46, %rs14, 3;
	setp.eq.s16 	%p47, %rs14, 4;
	selp.s32 	%r165, -1, 0, %p47;
	add.s32 	%r182, %r200, %r165;
	selp.s32 	%r166, -1, 0, %p46;
	add.s32 	%r183, %r201, %r166;
	bra.uni 	$L__BB0_61;
$L__BB0_60:
	add.s32 	%r182, %r200, -1;
	add.s32 	%r183, %r201, -1;
$L__BB0_61:
	st.global.u8 	[%rd5+3], %rs14;
	add.s32 	%r193, %r193, 4;
	setp.ne.s32 	%p48, %r193, 1024;
	@%p48 bra 	$L__BB0_45;
$L__BB0_62:
	ret;

}


// ===== COMPILED SASS (sm_100) =====

	.target	sm_100

	.elftype	@"ET_EXEC"


//--------------------- .note.nv.tkinfo           --------------------------
	.section	.note.nv.tkinfo,"",@"SHT_NOTE"
	.sectionflags	@"SHF_NOTE_NV_TKINFO"
	.tkinfo
        /*0018*/ 	.word	0x00000002
        /*0030*/ 	.string	""
        /*0030*/ 	.string	"ptxas"
        /*0030*/ 	.string	"Cuda compilation tools, release 13.0, V13.0.88"
        /*0030*/ 	.string	"Build cuda_13.0.r13.0/compiler.36424714_0"
        /*0030*/ 	.string	"-arch sm_100 -m 64 "



//--------------------- .note.nv.cuinfo           --------------------------
	.section	.note.nv.cuinfo,"",@"SHT_NOTE"
	.sectionflags	@"SHF_NOTE_NV_CUINFO"
        /*0018*/ 	.short	0x0002
        /*001a*/ 	.short	0x0064
        /*001c*/ 	.short	0x0082
	.zero		2


//--------------------- .nv.info                  --------------------------
	.section	.nv.info,"",@"SHT_CUDA_INFO"
	.align	4


	//----- nvinfo : EIATTR_REGCOUNT
	.align		4
        /*0000*/ 	.byte	0x04, 0x2f
        /*0002*/ 	.short	(.L_1 - .L_0)
	.align		4
.L_0:
        /*0004*/ 	.word	index@(_Z10kernel_gpuPcS_PiS_S_)
        /*0008*/ 	.word	0x00000017


	//----- nvinfo : EIATTR_FRAME_SIZE
	.align		4
.L_1:
        /*000c*/ 	.byte	0x04, 0x11
        /*000e*/ 	.short	(.L_3 - .L_2)
	.align		4
.L_2:
        /*0010*/ 	.word	index@(_Z10kernel_gpuPcS_PiS_S_)
        /*0014*/ 	.word	0x00000000


	//----- nvinfo : EIATTR_MIN_STACK_SIZE
	.align		4
.L_3:
        /*0018*/ 	.byte	0x04, 0x12
        /*001a*/ 	.short	(.L_5 - .L_4)
	.align		4
.L_4:
        /*001c*/ 	.word	index@(_Z10kernel_gpuPcS_PiS_S_)
        /*0020*/ 	.word	0x00000000
.L_5:


//--------------------- .nv.compat                --------------------------
	.section	.nv.compat,"",@"SHT_CUDA_COMPAT_INFO"
	.align	4
        /*0000*/ 	.byte	0x02, 0x09, 0x00, 0x00, 0x02, 0x02, 0x01, 0x00, 0x02, 0x05, 0x05, 0x00, 0x03, 0x07, 0x01, 0x01
        /*0010*/ 	.byte	0x02, 0x03, 0x00, 0x00, 0x02, 0x06, 0x01, 0x00, 0x04, 0x0b, 0x08, 0x00, 0x09, 0x00, 0x00, 0x00
        /*0020*/ 	.byte	0x00, 0x00, 0x00, 0x00


//--------------------- .nv.info._Z10kernel_gpuPcS_PiS_S_ --------------------------
	.section	.nv.info._Z10kernel_gpuPcS_PiS_S_,"",@"SHT_CUDA_INFO"
	.sectionflags	@""
	.align	4


	//----- nvinfo : EIATTR_CUDA_API_VERSION
	.align		4
        /*0000*/ 	.byte	0x04, 0x37
        /*0002*/ 	.short	(.L_7 - .L_6)
.L_6:
        /*0004*/ 	.word	0x00000082


	//----- nvinfo : EIATTR_KPARAM_INFO
	.align		4
.L_7:
        /*0008*/ 	.byte	0x04, 0x17
        /*000a*/ 	.short	(.L_9 - .L_8)
.L_8:
        /*000c*/ 	.word	0x00000000
        /*0010*/ 	.short	0x0004
        /*0012*/ 	.short	0x0020
        /*0014*/ 	.byte	0x00, 0xf5, 0x21, 0x00


	//----- nvinfo : EIATTR_KPARAM_INFO
	.align		4
.L_9:
        /*0018*/ 	.byte	0x04, 0x17
        /*001a*/ 	.short	(.L_11 - .L_10)
.L_10:
        /*001c*/ 	.word	0x00000000
        /*0020*/ 	.short	0x0003
        /*0022*/ 	.short	0x0018
        /*0024*/ 	.byte	0x00, 0xf5, 0x21, 0x00


	//----- nvinfo : EIATTR_KPARAM_INFO
	.align		4
.L_11:
        /*0028*/ 	.byte	0x04, 0x17
        /*002a*/ 	.short	(.L_13 - .L_12)
.L_12:
        /*002c*/ 	.word	0x00000000
        /*0030*/ 	.short	0x0002
        /*0032*/ 	.short	0x0010
        /*0034*/ 	.byte	0x00, 0xf5, 0x21, 0x00


	//----- nvinfo : EIATTR_KPARAM_INFO
	.align		4
.L_13:
        /*0038*/ 	.byte	0x04, 0x17
        /*003a*/ 	.short	(.L_15 - .L_14)
.L_14:
        /*003c*/ 	.word	0x00000000
        /*0040*/ 	.short	0x0001
        /*0042*/ 	.short	0x0008
        /*0044*/ 	.byte	0x00, 0xf5, 0x21, 0x00


	//----- nvinfo : EIATTR_KPARAM_INFO
	.align		4
.L_15:
        /*0048*/ 	.byte	0x04, 0x17
        /*004a*/ 	.short	(.L_17 - .L_16)
.L_16:
        /*004c*/ 	.word	0x00000000
        /*0050*/ 	.short	0x0000
        /*0052*/ 	.short	0x0000
        /*0054*/ 	.byte	0x00, 0xf5, 0x21, 0x00


	//----- nvinfo : EIATTR_SPARSE_MMA_MASK
	.align		4
.L_17:
        /*0058*/ 	.byte	0x03, 0x50
        /*005a*/ 	.short	0x0000


	//----- nvinfo : EIATTR_MAXREG_COUNT
	.align		4
        /*005c*/ 	.byte	0x03, 0x1b
        /*005e*/ 	.short	0x00ff


	//----- nvinfo : EIATTR_NUM_BARRIERS
	.align		4
        /*0060*/ 	.byte	0x02, 0x4c
        /*0062*/ 	.byte	0x01
	.zero		1


	//----- nvinfo : EIATTR_MERCURY_ISA_VERSION
	.align		4
        /*0064*/ 	.byte	0x03, 0x5f
        /*0066*/ 	.short	0x0101


	//----- nvinfo : EIATTR_VRC_CTA_INIT_COUNT
	.align		4
        /*0068*/ 	.byte	0x02, 0x4a
	.zero		1
	.zero		1


	//----- nvinfo : EIATTR_EXIT_INSTR_OFFSETS
	.align		4
        /*006c*/ 	.byte	0x04, 0x1c
        /*006e*/ 	.short	(.L_19 - .L_18)


	//   ....[0]....
.L_18:
        /*0070*/ 	.word	0x00000c10


	//   ....[1]....
        /*0074*/ 	.word	0x00000f00


	//   ....[2]....
        /*0078*/ 	.word	0x00001050


	//   ....[3]....
        /*007c*/ 	.word	0x00001180


	//   ....[4]....
        /*0080*/ 	.word	0x000012b0


	//   ....[5]....
        /*0084*/ 	.word	0x000013b0


	//----- nvinfo : EIATTR_CRS_STACK_SIZE
	.align		4
.L_19:
        /*0088*/ 	.byte	0x04, 0x1e
        /*008a*/ 	.short	(.L_21 - .L_20)
.L_20:
        /*008c*/ 	.word	0x00000000


	//----- nvinfo : EIATTR_CBANK_PARAM_SIZE
	.align		4
.L_21:
        /*0090*/ 	.byte	0x03, 0x19
        /*0092*/ 	.short	0x0028


	//----- nvinfo : EIATTR_PARAM_CBANK
	.align		4
        /*0094*/ 	.byte	0x04, 0x0a
        /*0096*/ 	.short	(.L_23 - .L_22)
	.align		4
.L_22:
        /*0098*/ 	.word	index@(.nv.constant0._Z10kernel_gpuPcS_PiS_S_)
        /*009c*/ 	.short	0x0380
        /*009e*/ 	.short	0x0028


	//----- nvinfo : EIATTR_SW_WAR
	.align		4
.L_23:
        /*00a0*/ 	.byte	0x04, 0x36
        /*00a2*/ 	.short	(.L_25 - .L_24)
.L_24:
        /*00a4*/ 	.word	0x00000008
.L_25:


//--------------------- .nv.callgraph             --------------------------
	.section	.nv.callgraph,"",@"SHT_CUDA_CALLGRAPH"
	.align	4
	.sectionentsize	8
	.align		4
        /*0000*/ 	.word	0x00000000
	.align		4
        /*0004*/ 	.word	0xffffffff
	.align		4
        /*0008*/ 	.word	0x00000000
	.align		4
        /*000c*/ 	.word	0xfffffffe
	.align		4
        /*0010*/ 	.word	0x00000000
	.align		4
        /*0014*/ 	.word	0xfffffffd
	.align		4
        /*0018*/ 	.word	0x00000000
	.align		4
        /*001c*/ 	.word	0xfffffffc


//--------------------- .text._Z10kernel_gpuPcS_PiS_S_ --------------------------
	.section	.text._Z10kernel_gpuPcS_PiS_S_,"ax",@progbits
	.align	128
        .global         _Z10kernel_gpuPcS_PiS_S_
        .type           _Z10kernel_gpuPcS_PiS_S_,@function
        .size           _Z10kernel_gpuPcS_PiS_S_,(.L_x_24 - _Z10kernel_gpuPcS_PiS_S_)
        .other          _Z10kernel_gpuPcS_PiS_S_,@"STO_CUDA_ENTRY STV_DEFAULT"
_Z10kernel_gpuPcS_PiS_S_:
.text._Z10kernel_gpuPcS_PiS_S_:
[----:B------:R-:W-:Y:S01]  /*0000*/  LDC R1, c[0x0][0x37c] ;  /* 0x0000df00ff017b82 */ /* 0x000fe20000000800 */
[----:B------:R-:W0:Y:S07]  /*0010*/  S2R R3, SR_TID.X ;  /* 0x0000000000037919 */ /* 0x000e2e0000002100 */
[----:B------:R-:W1:Y:S01]  /*0020*/  S2UR UR6, SR_CgaCtaId ;  /* 0x00000000000679c3 */ /* 0x000e620000008800 */
[----:B------:R-:W-:Y:S01]  /*0030*/  UMOV UR4, 0x400 ;  /* 0x0000040000047882 */ /* 0x000fe20000000000 */
[----:B------:R-:W2:Y:S01]  /*0040*/  LDCU.64 UR10, c[0x0][0x358] ;  /* 0x00006b00ff0a77ac */ /* 0x000ea20008000a00 */
[----:B------:R-:W3:Y:S01]  /*0050*/  S2R R0, SR_CTAID.X ;  /* 0x0000000000007919 */ /* 0x000ee20000002500 */
[----:B------:R-:W-:Y:S01]  /*0060*/  UIADD3 UR5, UPT, UPT, UR4, 0x804, URZ ;  /* 0x0000080404057890 */ /* 0x000fe2000fffe0ff */
[----:B------:R-:W4:Y:S01]  /*0070*/  LDCU.64 UR8, c[0x0][0x3a0] ;  /* 0x00007400ff0877ac */ /* 0x000f220008000a00 */
[----:B-1----:R-:W-:-:S02]  /*0080*/  ULEA UR7, UR6, UR4, 0x18 ;  /* 0x0000000406077291 */ /* 0x002fc4000f8ec0ff */
[----:B------:R-:W-:Y:S02]  /*0090*/  UIADD3 UR4, UPT, UPT, UR4, 0x1008, URZ ;  /* 0x0000100804047890 */ /* 0x000fe4000fffe0ff */
[----:B------:R-:W-:Y:S02]  /*00a0*/  ULEA UR5, UR6, UR5, 0x18 ;  /* 0x0000000506057291 */ /* 0x000fe4000f8ec0ff */
[----:B------:R-:W-:Y:S01]  /*00b0*/  ULEA UR6, UR6, UR4, 0x18 ;  /* 0x0000000406067291 */ /* 0x000fe2000f8ec0ff */
[C---:B0-----:R-:W-:Y:S02]  /*00c0*/  ISETP.NE.AND P0, PT, R3.reuse, RZ, PT ;  /* 0x000000ff0300720c */ /* 0x041fe40003f05270 */
[C---:B------:R-:W-:Y:S01]  /*00d0*/  LEA R5, R3.reuse, UR7, 0x2 ;  /* 0x0000000703057c11 */ /* 0x040fe2000f8e10ff */
[----:B------:R-:W-:Y:S01]  /*00e0*/  UMOV UR4, 0x401fc ;  /* 0x000401fc00047882 */ /* 0x000fe20000000000 */
[C---:B------:R-:W-:Y:S01]  /*00f0*/  LEA R4, R3.reuse, UR5, 0x2 ;  /* 0x0000000503047c11 */ /* 0x040fe2000f8e10ff */
[----:B---3--:R-:W-:Y:S01]  /*0100*/  IMAD R2, R0, 0x40401, RZ ;  /* 0x0004040100027824 */ /* 0x008fe200078e02ff */
[----:B------:R-:W-:-:S02]  /*0110*/  LEA R6, R3, UR6, 0x2 ;  /* 0x0000000603067c11 */ /* 0x000fc4000f8e10ff */
[C---:B------:R-:W-:Y:S01]  /*0120*/  ISETP.NE.AND P1, PT, R3.reuse, RZ, PT ;  /* 0x000000ff0300720c */ /* 0x040fe20003f25270 */
[----:B------:R0:W-:Y:S01]  /*0130*/  STS [R4], RZ ;  /* 0x000000ff04007388 */ /* 0x0001e20000000800 */
[----:B------:R-:W-:Y:S02]  /*0140*/  IMAD R12, R3, 0x201, R2 ;  /* 0x00000201030c7824 */ /* 0x000fe400078e0202 */
[----:B------:R-:W-:Y:S01]  /*0150*/  VIADD R7, R2, 0x40200 ;  /* 0x0004020002077836 */ /* 0x000fe20000000000 */
[----:B------:R0:W-:Y:S01]  /*0160*/  STS [R5], RZ ;  /* 0x000000ff05007388 */ /* 0x0001e20000000800 */
[----:B------:R-:W-:-:S03]  /*0170*/  VIADD R12, R12, 0x3 ;  /* 0x000000030c0c7836 */ /* 0x000fc60000000000 */
[----:B------:R0:W-:Y:S04]  /*0180*/  STS [R6], RZ ;  /* 0x000000ff06007388 */ /* 0x0001e80000000800 */
[----:B------:R-:W-:Y:S04]  /*0190*/  @!P0 STS [UR7+0x1004], RZ ;  /* 0x001004ffff008988 */ /* 0x000fe80008000807 */
[----:B0-2-4-:R-:W-:Y:S01]  /*01a0*/  @!P0 STS [UR7+0x800], RZ ;  /* 0x000800ffff008988 */ /* 0x015fe20008000807 */
.L_x_1:
[----:B0-----:R-:W-:Y:S01]  /*01b0*/  VIADD R8, R12, 0xfffffffd ;  /* 0xfffffffd0c087836 */ /* 0x001fe20000000000 */
[----:B------:R-:W-:Y:S01]  /*01c0*/  @!P0 IADD3 R10, P3, PT, R7, UR8, RZ ;  /* 0x00000008070a8c10 */ /* 0x000fe2000ff7e0ff */
[----:B------:R-:W-:-:S03]  /*01d0*/  UIADD3 UR4, UPT, UPT, UR4, 0x4, URZ ;  /* 0x0000000404047890 */ /* 0x000fc6000fffe0ff */
[----:B------:R-:W-:Y:S01]  /*01e0*/  IADD3 R8, P2, PT, R8, UR8, RZ ;  /* 0x0000000808087c10 */ /* 0x000fe2000ff5e0ff */
[----:B------:R-:W-:Y:S01]  /*01f0*/  @!P0 IMAD.X R11, RZ, RZ, UR9, P3 ;  /* 0x00000009ff0b8e24 */ /* 0x000fe200098e06ff */
[----:B------:R-:W-:-:S03]  /*0200*/  UISETP.NE.AND UP0, UPT, UR4, 0x40400, UPT ;  /* 0x000404000400788c */ /* 0x000fc6000bf05270 */
[----:B------:R-:W-:-:S05]  /*0210*/  IMAD.X R9, RZ, RZ, UR9, P2 ;  /* 0x00000009ff097e24 */ /* 0x000fca00090e06ff */
[----:B------:R0:W-:Y:S04]  /*0220*/  STG.E.U8 desc[UR10][R8.64], RZ ;  /* 0x000000ff08007986 */ /* 0x0001e8000c10110a */
[----:B------:R0:W-:Y:S01]  /*0230*/  @!P0 STG.E.U8 desc[UR10][R10.64], RZ ;  /* 0x000000ff0a008986 */ /* 0x0001e2000c10110a */
[----:B------:R-:W-:Y:S05]  /*0240*/  BRA.U !UP0, `(.L_x_0) ;  /* 0x0000000108807547 */ /* 0x000fea000b800000 */
[----:B------:R-:W-:Y:S01]  /*0250*/  PLOP3.LUT P0, PT, P1, PT, PT, 0x80, 0x8 ;  /* 0x000000000008781c */ /* 0x000fe20000f0f070 */
[C---:B0-----:R-:W-:Y:S01]  /*0260*/  VIADD R8, R12.reuse, 0xffffffff ;  /* 0xffffffff0c087836 */ /* 0x041fe20000000000 */
[C---:B------:R-:W-:Y:S02]  /*0270*/  IADD3 R14, PT, PT, R12.reuse, -0x2, RZ ;  /* 0xfffffffe0c0e7810 */ /* 0x040fe40007ffe0ff */
[C---:B------:R-:W-:Y:S01]  /*0280*/  IADD3 R10, P4, PT, R12.reuse, UR8, RZ ;  /* 0x000000080c0a7c10 */ /* 0x040fe2000ff9e0ff */
[----:B------:R-:W-:Y:S01]  /*0290*/  VIADD R12, R12, 0x4 ;  /* 0x000000040c0c7836 */ /* 0x000fe20000000000 */
[----:B------:R-:W-:-:S05]  /*02a0*/  IADD3 R14, P2, PT, R14, UR8, RZ ;  /* 0x000000080e0e7c10 */ /* 0x000fca000ff5e0ff */
[----:B------:R-:W-:Y:S01]  /*02b0*/  IMAD.X R15, RZ, RZ, UR9, P2 ;  /* 0x00000009ff0f7e24 */ /* 0x000fe200090e06ff */
[----:B------:R-:W-:Y:S01]  /*02c0*/  IADD3 R8, P2, PT, R8, UR8, RZ ;  /* 0x0000000808087c10 */ /* 0x000fe2000ff5e0ff */
[C---:B------:R-:W-:Y:S02]  /*02d0*/  @!P0 VIADD R9, R7.reuse, 0x1 ;  /* 0x0000000107098836 */ /* 0x040fe40000000000 */
[----:B------:R-:W-:Y:S01]  /*02e0*/  @!P0 VIADD R11, R7, 0x3 ;  /* 0x00000003070b8836 */ /* 0x000fe20000000000 */
[----:B------:R0:W-:Y:S02]  /*02f0*/  STG.E.U8 desc[UR10][R14.64], RZ ;  /* 0x000000ff0e007986 */ /* 0x0001e4000c10110a */
[----:B------:R-:W-:Y:S01]  /*0300*/  @!P0 IADD3 R16, P3, PT, R9, UR8, RZ ;  /* 0x0000000809108c10 */ /* 0x000fe2000ff7e0ff */
[----:B------:R-:W-:Y:S01]  /*0310*/  @!P0 VIADD R9, R7, 0x2 ;  /* 0x0000000207098836 */ /* 0x000fe20000000000 */
[----:B------:R-:W-:Y:S01]  /*0320*/  @!P0 IADD3 R13, P5, PT, R11, UR8, RZ ;  /* 0x000000080b0d8c10 */ /* 0x000fe2000ffbe0ff */
[----:B------:R-:W-:-:S02]  /*0330*/  IMAD.X R11, RZ, RZ, UR9, P4 ;  /* 0x00000009ff0b7e24 */ /* 0x000fc4000a0e06ff */
[----:B------:R-:W-:Y:S01]  /*0340*/  VIADD R7, R7, 0x4 ;  /* 0x0000000407077836 */ /* 0x000fe20000000000 */
[----:B0-----:R-:W-:Y:S01]  /*0350*/  @!P0 IADD3.X R15, PT, PT, RZ, UR9, RZ, P3, !PT ;  /* 0x00000009ff0f8c10 */ /* 0x001fe20009ffe4ff */
[----:B------:R-:W-:Y:S01]  /*0360*/  @!P0 IMAD.MOV.U32 R14, RZ, RZ, R16 ;  /* 0x000000ffff0e8224 */ /* 0x000fe200078e0010 */
[----:B------:R-:W-:Y:S01]  /*0370*/  @!P0 IADD3 R17, P3, PT, R9, UR8, RZ ;  /* 0x0000000809118c10 */ /* 0x000fe2000ff7e0ff */
[----:B------:R-:W-:Y:S02]  /*0380*/  IMAD.X R9, RZ, RZ, UR9, P2 ;  /* 0x00000009ff097e24 */ /* 0x000fe400090e06ff */
[----:B------:R-:W-:Y:S01]  /*0390*/  @!P0 IMAD.X R16, RZ, RZ, UR9, P5 ;  /* 0x00000009ff108e24 */ /* 0x000fe2000a8e06ff */
[----:B------:R0:W-:Y:S01]  /*03a0*/  @!P0 STG.E.U8 desc[UR10][R14.64], RZ ;  /* 0x000000ff0e008986 */ /* 0x0001e2000c10110a */
[----:B------:R-:W-:-:S03]  /*03b0*/  @!P0 IMAD.X R18, RZ, RZ, UR9, P3 ;  /* 0x00000009ff128e24 */ /* 0x000fc600098e06ff */
[----:B------:R1:W-:Y:S01]  /*03c0*/  STG.E.U8 desc[UR10][R8.64], RZ ;  /* 0x000000ff08007986 */ /* 0x0003e2000c10110a */
[----:B0-----:R-:W-:Y:S02]  /*03d0*/  @!P0 IMAD.MOV.U32 R14, RZ, RZ, R13 ;  /* 0x000000ffff0e8224 */ /* 0x001fe400078e000d */
[----:B------:R-:W-:Y:S01]  /*03e0*/  @!P0 IMAD.MOV.U32 R15, RZ, RZ, R16 ;  /* 0x000000ffff0f8224 */ /* 0x000fe200078e0010 */
[----:B-1----:R-:W-:Y:S01]  /*03f0*/  @!P0 MOV R8, R17 ;  /* 0x0000001100088202 */ /* 0x002fe20000000f00 */
[----:B------:R-:W-:-:S05]  /*0400*/  @!P0 IMAD.MOV.U32 R9, RZ, RZ, R18 ;  /* 0x000000ffff098224 */ /* 0x000fca00078e0012 */
[----:B------:R0:W-:Y:S04]  /*0410*/  @!P0 STG.E.U8 desc[UR10][R8.64], RZ ;  /* 0x000000ff08008986 */ /* 0x0001e8000c10110a */
[----:B------:R0:W-:Y:S04]  /*0420*/  STG.E.U8 desc[UR10][R10.64], RZ ;  /* 0x000000ff0a007986 */ /* 0x0001e8000c10110a */
[----:B------:R0:W-:Y:S01]  /*0430*/  @!P0 STG.E.U8 desc[UR10][R14.64], RZ ;  /* 0x000000ff0e008986 */ /* 0x0001e2000c10110a */
[----:B------:R-:W-:Y:S05]  /*0440*/  BRA `(.L_x_1) ;  /* 0xfffffffc00587947 */ /* 0x000fea000383ffff */
.L_x_0:
[----:B------:R-:W1:Y:S01]  /*0450*/  S2UR UR8, SR_CgaCtaId ;  /* 0x00000000000879c3 */ /* 0x000e620000008800 */
[----:B------:R-:W2:Y:S01]  /*0460*/  LDCU.64 UR12, c[0x0][0x380] ;  /* 0x00007000ff0c77ac */ /* 0x000ea20008000a00 */
[C---:B0-----:R-:W-:Y:S01]  /*0470*/  LEA R11, R0.reuse, R3, 0x9 ;  /* 0x00000003000b7211 */ /* 0x041fe200078e48ff */
[----:B------:R-:W-:Y:S01]  /*0480*/  IMAD.MOV.U32 R7, RZ, RZ, RZ ;  /* 0x000000ffff077224 */ /* 0x000fe200078e00ff */
[----:B------:R-:W-:Y:S01]  /*0490*/  UMOV UR7, 0x400 ;  /* 0x0000040000077882 */ /* 0x000fe20000000000 */
[----:B------:R-:W0:Y:S02]  /*04a0*/  LDCU.64 UR16, c[0x0][0x3a0] ;  /* 0x00007400ff1077ac */ /* 0x000e240008000a00 */
[----:B------:R-:W-:Y:S01]  /*04b0*/  IMAD R12, R0, 0x40201, R11 ;  /* 0x00040201000c7824 */ /* 0x000fe200078e020b */
[----:B------:R-:W-:Y:S02]  /*04c0*/  UIADD3 UR4, UPT, UPT, UR7, 0x1808, URZ ;  /* 0x0000180807047890 */ /* 0x000fe4000fffe0ff */
[----:B------:R-:W-:Y:S01]  /*04d0*/  UIADD3 UR7, UPT, UPT, UR7, 0x2008, URZ ;  /* 0x0000200807077890 */ /* 0x000fe2000fffe0ff */
[----:B------:R-:W3:Y:S01]  /*04e0*/  LDCU.64 UR14, c[0x0][0x388] ;  /* 0x00007100ff0e77ac */ /* 0x000ee20008000a00 */
[----:B------:R-:W-:Y:S01]  /*04f0*/  BAR.SYNC.DEFER_BLOCKING 0x0 ;  /* 0x0000000000007b1d */ /* 0x000fe20000010000 */
[----:B--2---:R-:W-:Y:S01]  /*0500*/  IADD3 R8, P0, PT, R11, UR12, RZ ;  /* 0x0000000c0b087c10 */ /* 0x004fe2000ff1e0ff */
[----:B-1----:R-:W-:-:S04]  /*0510*/  ULEA UR5, UR8, UR4, 0x18 ;  /* 0x0000000408057291 */ /* 0x002fc8000f8ec0ff */
[----:B------:R-:W-:Y:S01]  /*0520*/  IMAD.X R9, RZ, RZ, UR13, P0 ;  /* 0x0000000dff097e24 */ /* 0x000fe200080e06ff */
[----:B------:R-:W-:Y:S01]  /*0530*/  ULEA UR7, UR8, UR7, 0x18 ;  /* 0x0000000708077291 */ /* 0x000fe2000f8ec0ff */
[----:B------:R-:W-:Y:S01]  /*0540*/  UMOV UR4, URZ ;  /* 0x000000ff00047c82 */ /* 0x000fe20008000000 */
[----:B------:R-:W-:-:S04]  /*0550*/  LEA R14, R3, UR5, 0x2 ;  /* 0x00000005030e7c11 */ /* 0x000fc8000f8e10ff */
[----:B0--3--:R-:W-:-:S07]  /*0560*/  LEA R16, R3, UR7, 0x2 ;  /* 0x0000000703107c11 */ /* 0x009fce000f8e10ff */
.L_x_12:
[----:B------:R-:W-:Y:S01]  /*0570*/  ISETP.GT.U32.AND P0, PT, R7, 0x1ff, PT ;  /* 0x000001ff0700780c */ /* 0x000fe20003f04070 */
[----:B------:R-:W-:Y:S01]  /*0580*/  BSSY.RECONVERGENT B0, `(.L_x_2) ;  /* 0x0000029000007945 */ /* 0x000fe20003800200 */
[----:B0-----:R-:W-:Y:S02]  /*0590*/  IMAD.MOV.U32 R13, RZ, RZ, RZ ;  /* 0x000000ffff0d7224 */ /* 0x001fe400078e00ff */
[----:B------:R-:W-:-:S13]  /*05a0*/  ISETP.GT.U32.OR P0, PT, R3, UR4, P0 ;  /* 0x0000000403007c0c */ /* 0x000fda0008704470 */
[----:B-1----:R-:W-:Y:S05]  /*05b0*/  @P0 BRA `(.L_x_3) ;  /* 0x0000000000940947 */ /* 0x002fea0003800000 */
[----:B------:R-:W-:Y:S01]  /*05c0*/  IMAD R10, R0, 0x200, R7 ;  /* 0x00000200000a7824 */ /* 0x000fe200078e0207 */
[----:B------:R-:W2:Y:S04]  /*05d0*/  LDG.E.U8 R13, desc[UR10][R8.64] ;  /* 0x0000000a080d7981 */ /* 0x000ea8000c1e1100 */
[----:B------:R-:W-:Y:S01]  /*05e0*/  IADD3 R10, P0, PT, R10, UR14, RZ ;  /* 0x0000000e0a0a7c10 */ /* 0x000fe2000ff1e0ff */
[----:B------:R-:W-:Y:S04]  /*05f0*/  LDS R19, [R5+0x4] ;  /* 0x0000040005137984 */ /* 0x000fe80000000800 */
[----:B------:R-:W-:Y:S01]  /*0600*/  IMAD.X R11, RZ, RZ, UR15, P0 ;  /* 0x0000000fff0b7e24 */ /* 0x000fe200080e06ff */
[----:B------:R-:W0:Y:S04]  /*0610*/  LDS R15, [R4] ;  /* 0x00000000040f7984 */ /* 0x000e280000000800 */
[----:B------:R-:W2:Y:S04]  /*0620*/  LDG.E.U8 R10, desc[UR10][R10.64] ;  /* 0x0000000a0a0a7981 */ /* 0x000ea8000c1e1100 */
[----:B------:R-:W1:Y:S04]  /*0630*/  LDS R17, [R5] ;  /* 0x0000000005117984 */ /* 0x000e680000000800 */
[----:B------:R-:W3:Y:S01]  /*0640*/  LDS R20, [R6] ;  /* 0x0000000006147984 */ /* 0x000ee20000000800 */
[----:B0-----:R-:W-:Y:S01]  /*0650*/  IADD3 R18, PT, PT, R15, 0x1, RZ ;  /* 0x000000010f127810 */ /* 0x001fe20007ffe0ff */
[----:B-1----:R-:W-:Y:S01]  /*0660*/  VIADD R17, R17, 0xfffffffe ;  /* 0xfffffffe11117836 */ /* 0x002fe20000000000 */
[----:B------:R-:W-:Y:S01]  /*0670*/  BSSY.RECONVERGENT B1, `(.L_x_4) ;  /* 0x0000017000017945 */ /* 0x000fe20003800200 */
[----:B--2---:R-:W-:-:S02]  /*0680*/  ISETP.NE.AND P2, PT, R13, R10, PT ;  /* 0x0000000a0d00720c */ /* 0x004fc40003f45270 */
[----:B------:R-:W-:-:S05]  /*0690*/  VIMNMX R13, PT, PT, R19, 0x2, !PT ;  /* 0x00000002130d7848 */ /* 0x000fca0007fe0100 */
[----:B------:R-:W-:-:S06]  /*06a0*/  VIADD R13, R13, 0xfffffffe ;  /* 0xfffffffe0d0d7836 */ /* 0x000fcc0000000000 */
[----:B------:R-:W-:-:S05]  /*06b0*/  @P2 VIADD R18, R15, 0xffffffff ;  /* 0xffffffff0f122836 */ /* 0x000fca0000000000 */
[----:B------:R-:W-:-:S04]  /*06c0*/  VIMNMX3 R13, R18, R17, R13, !PT ;  /* 0x00000011120d720f */ /* 0x000fc8000780010d */
[C---:B---3--:R-:W-:Y:S02]  /*06d0*/  ISETP.GT.U32.AND P1, PT, R13.reuse, R20, PT ;  /* 0x000000140d00720c */ /* 0x048fe40003f24070 */
[----:B------:R-:W-:Y:S01]  /*06e0*/  ISETP.NE.AND P0, PT, R13, R18, PT ;  /* 0x000000120d00720c */ /* 0x000fe20003f05270 */
[----:B------:R-:W-:-:S10]  /*06f0*/  IMAD R10, R7, 0x201, R12 ;  /* 0x00000201070a7824 */ /* 0x000fd400078e020c */
[----:B------:R0:W-:Y:S02]  /*0700*/  @P1 STS [R6], R13 ;  /* 0x0000000d06001388 */ /* 0x0001e40000000800 */
[----:B------:R-:W-:Y:S02]  /*0710*/  @!P0 IMAD.MOV.U32 R15, RZ, RZ, 0x1 ;  /* 0x00000001ff0f8424 */ /* 0x000fe400078e00ff */
[----:B------:R0:W-:Y:S04]  /*0720*/  @P1 STS [R14], R7 ;  /* 0x000000070e001388 */ /* 0x0001e80000000800 */
[----:B------:R0:W-:Y:S01]  /*0730*/  @P1 STS [R16], R3 ;  /* 0x0000000310001388 */ /* 0x0001e20000000800 */
[----:B------:R-:W-:Y:S02]  /*0740*/  IADD3 R10, P1, PT, R10, UR16, RZ ;  /* 0x000000100a0a7c10 */ /* 0x000fe4000ff3e0ff */
[----:B------:R-:W-:-:S03]  /*0750*/  @!P0 SEL R15, R15, 0x2, !P2 ;  /* 0x000000020f0f8807 */ /* 0x000fc60005000000 */
[----:B------:R-:W-:Y:S01]  /*0760*/  IMAD.X R11, RZ, RZ, UR17, P1 ;  /* 0x00000011ff0b7e24 */ /* 0x000fe200088e06ff */
[----:B------:R-:W-:Y:S07]  /*0770*/  @!P0 BRA `(.L_x_5) ;  /* 0x0000000000188947 */ /* 0x000fee0003800000 */
[----:B------:R-:W-:Y:S01]  /*0780*/  ISETP.NE.AND P0, PT, R13, R17, PT ;  /* 0x000000110d00720c */ /* 0x000fe20003f05270 */
[----:B------:R-:W-:-:S12]  /*0790*/  IMAD.MOV.U32 R15, RZ, RZ, 0x3 ;  /* 0x00000003ff0f7424 */ /* 0x000fd800078e00ff */
[----:B------:R-:W-:-:S04]  /*07a0*/  @P0 IADD3 R18, PT, PT, R19, -0x2, RZ ;  /* 0xfffffffe13120810 */ /* 0x000fc80007ffe0ff */
[----:B------:R-:W-:-:S04]  /*07b0*/  @P0 ISETP.NE.AND P1, PT, R13, R18, PT ;  /* 0x000000120d00020c */ /* 0x000fc80003f25270 */
[----:B------:R-:W-:-:S04]  /*07c0*/  @P0 SEL R17, RZ, 0x4, P1 ;  /* 0x00000004ff110807 */ /* 0x000fc80000800000 */
[----:B------:R-:W-:-:S07]  /*07d0*/  @P0 PRMT R15, R17, 0x7610, R15 ;  /* 0x00007610110f0816 */ /* 0x000fce000000000f */
.L_x_5:
[----:B------:R-:W-:Y:S05]  /*07e0*/  BSYNC.RECONVERGENT B1 ;  /* 0x0000000000017941 */ /* 0x000fea0003800200 */
.L_x_4:
[----:B------:R1:W-:Y:S01]  /*07f0*/  STG.E.U8 desc[UR10][R10.64], R15 ;  /* 0x0000000f0a007986 */ /* 0x0003e2000c10110a */
[----:B0-----:R-:W-:-:S07]  /*0800*/  VIADD R7, R7, 0x1 ;  /* 0x0000000107077836 */ /* 0x001fce0000000000 */
.L_x_3:
[----:B------:R-:W-:Y:S05]  /*0810*/  BSYNC.RECONVERGENT B0 ;  /* 0x0000000000007941 */ /* 0x000fea0003800200 */
.L_x_2:
[----:B------:R-:W-:Y:S01]  /*0820*/  BAR.SYNC.DEFER_BLOCKING 0x0 ;  /* 0x0000000000007b1d */ /* 0x000fe20000010000 */
[----:B------:R-:W-:-:S04]  /*0830*/  UIADD3 UR7, UPT, UPT, UR4, 0x1, URZ ;  /* 0x0000000104077890 */ /* 0x000fc8000fffe0ff */
[----:B------:R-:W-:Y:S01]  /*0840*/  UISETP.NE.AND UP0, UPT, UR7, 0x3ff, UPT ;  /* 0x000003ff0700788c */ /* 0x000fe2000bf05270 */
[----:B-1----:R-:W0:Y:S04]  /*0850*/  LDS R11, [R5+0x4] ;  /* 0x00000400050b7984 */ /* 0x002e280000000800 */
[----:B0-----:R0:W-:Y:S01]  /*0860*/  STS [R4+0x4], R11 ;  /* 0x0000040b04007388 */ /* 0x0011e20000000800 */
[----:B------:R-:W-:Y:S06]  /*0870*/  BAR.SYNC.DEFER_BLOCKING 0x0 ;  /* 0x0000000000007b1d */ /* 0x000fec0000010000 */
[----:B------:R0:W-:Y:S02]  /*0880*/  STS [R5+0x4], R13 ;  /* 0x0000040d05007388 */ /* 0x0001e40000000800 */
[----:B------:R-:W-:Y:S06]  /*0890*/  BAR.SYNC.DEFER_BLOCKING 0x0 ;  /* 0x0000000000007b1d */ /* 0x000fec0000010000 */
[----:B------:R-:W-:Y:S05]  /*08a0*/  BRA.U !UP0, `(.L_x_6) ;  /* 0x0000000108d07547 */ /* 0x000fea000b800000 */
[----:B------:R-:W-:Y:S01]  /*08b0*/  ISETP.GT.U32.AND P0, PT, R7, 0x1ff, PT ;  /* 0x000001ff0700780c */ /* 0x000fe20003f04070 */
[----:B------:R-:W-:Y:S01]  /*08c0*/  BSSY.RECONVERGENT B0, `(.L_x_7) ;  /* 0x000002a000007945 */ /* 0x000fe20003800200 */
[----:B0-----:R-:W-:Y:S02]  /*08d0*/  IMAD.MOV.U32 R13, RZ, RZ, RZ ;  /* 0x000000ffff0d7224 */ /* 0x001fe400078e00ff */
[----:B------:R-:W-:-:S13]  /*08e0*/  ISETP.GT.U32.OR P0, PT, R3, UR7, P0 ;  /* 0x0000000703007c0c */ /* 0x000fda0008704470 */
[----:B------:R-:W-:Y:S05]  /*08f0*/  @P0 BRA `(.L_x_8) ;  /* 0x0000000000980947 */ /* 0x000fea0003800000 */
[----:B------:R-:W-:Y:S01]  /*0900*/  IMAD R10, R0, 0x200, R7 ;  /* 0x00000200000a7824 */ /* 0x000fe200078e0207 */
[----:B------:R-:W2:Y:S04]  /*0910*/  LDG.E.U8 R13, desc[UR10][R8.64] ;  /* 0x0000000a080d7981 */ /* 0x000ea8000c1e1100 */
[----:B------:R-:W-:Y:S01]  /*0920*/  IADD3 R10, P0, PT, R10, UR14, RZ ;  /* 0x0000000e0a0a7c10 */ /* 0x000fe2000ff1e0ff */
[----:B------:R-:W-:Y:S03]  /*0930*/  LDS R19, [R5+0x4] ;  /* 0x0000040005137984 */ /* 0x000fe60000000800 */
[----:B------:R-:W-:Y:S01]  /*0940*/  IADD3.X R11, PT, PT, RZ, UR15, RZ, P0, !PT ;  /* 0x0000000fff0b7c10 */ /* 0x000fe200087fe4ff */
[----:B------:R-:W0:Y:S04]  /*0950*/  LDS R15, [R4] ;  /* 0x00000000040f7984 */ /* 0x000e280000000800 */
[----:B------:R-:W2:Y:S04]  /*0960*/  LDG.E.U8 R10, desc[UR10][R10.64] ;  /* 0x0000000a0a0a7981 */ /* 0x000ea8000c1e1100 */
[----:B------:R-:W1:Y:S01]  /*0970*/  LDS R17, [R5] ;  /* 0x0000000005117984 */ /* 0x000e620000000800 */
[----:B------:R-:W-:Y:S01]  /*0980*/  BSSY.RECONVERGENT B1, `(.L_x_9) ;  /* 0x0000013000017945 */ /* 0x000fe20003800200 */
[----:B0-----:R-:W-:-:S02]  /*0990*/  VIADD R18, R15, 0x1 ;  /* 0x000000010f127836 */ /* 0x001fc40000000000 */
[----:B-1----:R-:W-:Y:S01]  /*09a0*/  VIADD R17, R17, 0xfffffffe ;  /* 0xfffffffe11117836 */ /* 0x002fe20000000000 */
[----:B--2---:R-:W-:Y:S02]  /*09b0*/  ISETP.NE.AND P0, PT, R13, R10, PT ;  /* 0x0000000a0d00720c */ /* 0x004fe40003f05270 */
[----:B------:R-:W-:-:S05]  /*09c0*/  VIMNMX R13, PT, PT, R19, 0x2, !PT ;  /* 0x00000002130d7848 */ /* 0x000fca0007fe0100 */
[----:B------:R-:W-:-:S06]  /*09d0*/  VIADD R13, R13, 0xfffffffe ;  /* 0xfffffffe0d0d7836 */ /* 0x000fcc0000000000 */
[----:B------:R-:W-:-:S05]  /*09e0*/  @P0 VIADD R18, R15, 0xffffffff ;  /* 0xffffffff0f120836 */ /* 0x000fca0000000000 */
[----:B------:R-:W-:-:S04]  /*09f0*/  VIMNMX3 R13, R18, R17, R13, !PT ;  /* 0x00000011120d720f */ /* 0x000fc8000780010d */
[----:B------:R-:W-:-:S13]  /*0a00*/  ISETP.NE.AND P1, PT, R13, R18, PT ;  /* 0x000000120d00720c */ /* 0x000fda0003f25270 */
[----:B------:R-:W-:Y:S05]  /*0a10*/  @!P1 BRA `(.L_x_10) ;  /* 0x00000000001c9947 */ /* 0x000fea0003800000 */
[----:B------:R-:W-:Y:S01]  /*0a20*/  ISETP.NE.AND P0, PT, R13, R17, PT ;  /* 0x000000110d00720c */ /* 0x000fe20003f05270 */
[----:B------:R-:W-:-:S12]  /*0a30*/  HFMA2 R15, -RZ, RZ, 0, 1.78813934326171875e-07 ;  /* 0x00000003ff0f7431 */ /* 0x000fd800000001ff */
[----:B------:R-:W-:Y:S05]  /*0a40*/  @!P0 BRA `(.L_x_11) ;  /* 0x0000000000188947 */ /* 0x000fea0003800000 */
[----:B------:R-:W-:-:S05]  /*0a50*/  VIADD R10, R19, 0xfffffffe ;  /* 0xfffffffe130a7836 */ /* 0x000fca0000000000 */
[----:B------:R-:W-:-:S04]  /*0a60*/  ISETP.NE.AND P0, PT, R13, R10, PT ;  /* 0x0000000a0d00720c */ /* 0x000fc80003f05270 */
[----:B------:R-:W-:Y:S01]  /*0a70*/  SEL R15, RZ, 0x4, P0 ;  /* 0x00000004ff0f7807 */ /* 0x000fe20000000000 */
[----:B------:R-:W-:Y:S08]  /*0a80*/  BRA `(.L_x_11) ;  /* 0x0000000000087947 */ /* 0x000ff00003800000 */
.L_x_10:
[----:B------:R-:W-:-:S05]  /*0a90*/  IMAD.MOV.U32 R15, RZ, RZ, 0x1 ;  /* 0x00000001ff0f7424 */ /* 0x000fca00078e00ff */
[----:B------:R-:W-:-:S07]  /*0aa0*/  SEL R15, R15, 0x2, !P0 ;  /* 0x000000020f0f7807 */ /* 0x000fce0004000000 */
.L_x_11:
[----:B------:R-:W-:Y:S05]  /*0ab0*/  BSYNC.RECONVERGENT B1 ;  /* 0x0000000000017941 */ /* 0x000fea0003800200 */
.L_x_9:
[----:B------:R-:W0:Y:S01]  /*0ac0*/  LDS R10, [R6] ;  /* 0x00000000060a7984 */ /* 0x000e220000000800 */
[----:B------:R-:W-:Y:S01]  /*0ad0*/  IMAD R11, R7, 0x201, R12 ;  /* 0x00000201070b7824 */ /* 0x000fe200078e020c */
[----:B0-----:R-:W-:-:S04]  /*0ae0*/  ISETP.GT.U32.AND P0, PT, R13, R10, PT ;  /* 0x0000000a0d00720c */ /* 0x001fc80003f04070 */
[----:B------:R-:W-:-:S05]  /*0af0*/  IADD3 R10, P1, PT, R11, UR16, RZ ;  /* 0x000000100b0a7c10 */ /* 0x000fca000ff3e0ff */
[----:B------:R-:W-:-:S05]  /*0b00*/  IMAD.X R11, RZ, RZ, UR17, P1 ;  /* 0x00000011ff0b7e24 */ /* 0x000fca00088e06ff */
[----:B------:R-:W-:Y:S04]  /*0b10*/  STG.E.U8 desc[UR10][R10.64], R15 ;  /* 0x0000000f0a007986 */ /* 0x000fe8000c10110a */
[----:B------:R-:W-:Y:S04]  /*0b20*/  @P0 STS [R6], R13 ;  /* 0x0000000d06000388 */ /* 0x000fe80000000800 */
[----:B------:R0:W-:Y:S04]  /*0b30*/  @P0 STS [R14], R7 ;  /* 0x000000070e000388 */ /* 0x0001e80000000800 */
[----:B------:R1:W-:Y:S01]  /*0b40*/  @P0 STS [R16], R3 ;  /* 0x0000000310000388 */ /* 0x0003e20000000800 */
[----:B0-----:R-:W-:-:S07]  /*0b50*/  VIADD R7, R7, 0x1 ;  /* 0x0000000107077836 */ /* 0x001fce0000000000 */
.L_x_8:
[----:B------:R-:W-:Y:S05]  /*0b60*/  BSYNC.RECONVERGENT B0 ;  /* 0x0000000000007941 */ /* 0x000fea0003800200 */
.L_x_7:
[----:B------:R-:W-:Y:S01]  /*0b70*/  BAR.SYNC.DEFER_BLOCKING 0x0 ;  /* 0x0000000000007b1d */ /* 0x000fe20000010000 */
[----:B------:R-:W-:-:S05]  /*0b80*/  UIADD3 UR4, UPT, UPT, UR4, 0x2, URZ ;  /* 0x0000000204047890 */ /* 0x000fca000fffe0ff */
[----:B------:R-:W0:Y:S04]  /*0b90*/  LDS R11, [R5+0x4] ;  /* 0x00000400050b7984 */ /* 0x000e280000000800 */
[----:B0-----:R0:W-:Y:S01]  /*0ba0*/  STS [R4+0x4], R11 ;  /* 0x0000040b04007388 */ /* 0x0011e20000000800 */
[----:B------:R-:W-:Y:S06]  /*0bb0*/  BAR.SYNC.DEFER_BLOCKING 0x0 ;  /* 0x0000000000007b1d */ /* 0x000fec0000010000 */
[----:B------:R0:W-:Y:S02]  /*0bc0*/  STS [R5+0x4], R13 ;  /* 0x0000040d05007388 */ /* 0x0001e40000000800 */
[----:B------:R-:W-:Y:S06]  /*0bd0*/  BAR.SYNC.DEFER_BLOCKING 0x0 ;  /* 0x0000000000007b1d */ /* 0x000fec0000010000 */
[----:B------:R-:W-:Y:S05]  /*0be0*/  BRA `(.L_x_12) ;  /* 0xfffffff800607947 */ /* 0x000fea000383ffff */
.L_x_6:
[----:B------:R-:W-:Y:S01]  /*0bf0*/  BAR.SYNC.DEFER_BLOCKING 0x0 ;  /* 0x0000000000007b1d */ /* 0x000fe20000010000 */
[----:B------:R-:W-:-:S13]  /*0c00*/  ISETP.NE.AND P0, PT, R3, RZ, PT ;  /* 0x000000ff0300720c */ /* 0x000fda0003f05270 */
[----:B------:R-:W-:Y:S05]  /*0c10*/  @P0 EXIT ;  /* 0x000000000000094d */ /* 0x000fea0003800000 */
[----:B------:R-:W1:Y:S01]  /*0c20*/  S2UR UR7, SR_CgaCtaId ;  /* 0x00000000000779c3 */ /* 0x000e620000008800 */
[----:B------:R-:W-:Y:S01]  /*0c30*/  UMOV UR4, 0x400 ;  /* 0x0000040000047882 */ /* 0x000fe20000000000 */
[----:B------:R-:W-:Y:S01]  /*0c40*/  MOV R3, 0x8 ;  /* 0x0000000800037802 */ /* 0x000fe20000000f00 */
[----:B------:R-:W-:Y:S02]  /*0c50*/  UIADD3 UR5, UPT, UPT, UR5, 0x10, URZ ;  /* 0x0000001005057890 */ /* 0x000fe4000fffe0ff */
[----:B-1----:R-:W-:Y:S02]  /*0c60*/  ULEA UR8, UR7, UR4, 0x18 ;  /* 0x0000000407087291 */ /* 0x002fe4000f8ec0ff */
[----:B------:R-:W-:-:S04]  /*0c70*/  UIADD3 UR4, UPT, UPT, UR4, 0x2008, URZ ;  /* 0x0000200804047890 */ /* 0x000fc8000fffe0ff */
[----:B------:R-:W-:-:S03]  /*0c80*/  ULEA UR4, UR7, UR4, 0x18 ;  /* 0x0000000407047291 */ /* 0x000fc6000f8ec0ff */
[----:B------:R-:W1:Y:S09]  /*0c90*/  LDS R7, [UR8+0x1008] ;  /* 0x00100808ff077984 */ /* 0x000e720008000800 */
.L_x_14:
[----:B0-----:R-:W1:Y:S01]  /*0ca0*/  LDS R4, [R3+UR6+-0x4] ;  /* 0xfffffc0603047984 */ /* 0x001e620008000800 */
[C---:B------:R-:W-:Y:S02]  /*0cb0*/  ISETP.NE.AND P1, PT, R3.reuse, 0x7f8, PT ;  /* 0x000007f80300780c */ /* 0x040fe40003f25270 */
[----:B--2---:R-:W-:Y:S01]  /*0cc0*/  IADD3 R5, PT, PT, R3, UR4, RZ ;  /* 0x0000000403057c10 */ /* 0x004fe2000fffe0ff */
[----:B------:R-:W0:Y:S01]  /*0cd0*/  LDS.64 R10, [R3+UR6] ;  /* 0x00000006030a7984 */ /* 0x000e220008000a00 */
[----:B-1----:R-:W-:-:S13]  /*0ce0*/  ISETP.GE.AND P0, PT, R7, R4, PT ;  /* 0x000000040700720c */ /* 0x002fda0003f06270 */
[----:B------:R-:W-:Y:S01]  /*0cf0*/  @!P0 IMAD.MOV.U32 R7, RZ, RZ, R4 ;  /* 0x000000ffff078224 */ /* 0x000fe200078e0004 */
[----:B----4-:R-:W1:Y:S01]  /*0d00*/  @!P0 LDS R9, [UR5+-0xc] ;  /* 0xfffff405ff098984 */ /* 0x010e620008000800 */
[----:B------:R-:W-:-:S03]  /*0d10*/  VIADD R4, R3, UR6 ;  /* 0x0000000603047c36 */ /* 0x000fc60008000000 */
[----:B---3--:R2:W3:Y:S01]  /*0d20*/  @!P0 LDS R6, [R3+UR4+-0x4] ;  /* 0xfffffc0403068984 */ /* 0x0084e20008000800 */
[----:B0-----:R-:W-:-:S13]  /*0d30*/  ISETP.GE.AND P0, PT, R7, R10, PT ;  /* 0x0000000a0700720c */ /* 0x001fda0003f06270 */
[----:B------:R-:W-:Y:S01]  /*0d40*/  @!P0 IMAD.MOV.U32 R7, RZ, RZ, R10 ;  /* 0x000000ffff078224 */ /* 0x000fe200078e000a */
[----:B------:R-:W0:Y:S04]  /*0d50*/  @!P0 LDS R9, [UR5+-0x8] ;  /* 0xfffff805ff098984 */ /* 0x000e280008000800 */
[----:B------:R2:W4:Y:S01]  /*0d60*/  @!P0 LDS R6, [R3+UR4] ;  /* 0x0000000403068984 */ /* 0x0005220008000800 */
[----:B------:R-:W-:-:S13]  /*0d70*/  ISETP.GE.AND P0, PT, R7, R11, PT ;  /* 0x0000000b0700720c */ /* 0x000fda0003f06270 */
[----:B------:R-:W0:Y:S01]  /*0d80*/  @!P0 LDS R9, [UR5+-0x4] ;  /* 0xfffffc05ff098984 */ /* 0x000e220008000800 */
[----:B------:R-:W-:-:S03]  /*0d90*/  @!P0 IMAD.MOV.U32 R7, RZ, RZ, R11 ;  /* 0x000000ffff078224 */ /* 0x000fc600078e000b */
[----:B------:R2:W0:Y:S01]  /*0da0*/  @!P0 LDS R6, [R3+UR4+0x4] ;  /* 0x0000040403068984 */ /* 0x0004220008000800 */
[----:B-1----:R-:W-:Y:S05]  /*0db0*/  @!P1 BRA `(.L_x_13) ;  /* 0x0000000000209947 */ /* 0x002fea0003800000 */
[----:B------:R-:W1:Y:S01]  /*0dc0*/  LDS R4, [R4+0x8] ;  /* 0x0000080004047984 */ /* 0x000e620000000800 */
[----:B--2---:R-:W-:Y:S01]  /*0dd0*/  VIADD R3, R3, 0x10 ;  /* 0x0000001003037836 */ /* 0x004fe20000000000 */
[----:B-1----:R-:W-:-:S13]  /*0de0*/  ISETP.GE.AND P0, PT, R7, R4, PT ;  /* 0x000000040700720c */ /* 0x002fda0003f06270 */
[----:B0--34-:R2:W3:Y:S01]  /*0df0*/  @!P0 LDS R6, [R5+0x8] ;  /* 0x0000080005068984 */ /* 0x0194e20000000800 */
[----:B------:R-:W-:-:S03]  /*0e00*/  @!P0 IMAD.MOV.U32 R7, RZ, RZ, R4 ;  /* 0x000000ffff078224 */ /* 0x000fc600078e0004 */
[----:B------:R-:W4:Y:S01]  /*0e10*/  @!P0 LDS R9, [UR5] ;  /* 0x00000005ff098984 */ /* 0x000f220008000800 */
[----:B------:R-:W-:Y:S01]  /*0e20*/  UIADD3 UR5, UPT, UPT, UR5, 0x10, URZ ;  /* 0x0000001005057890 */ /* 0x000fe2000fffe0ff */
[----:B------:R-:W-:Y:S11]  /*0e30*/  BRA `(.L_x_14) ;  /* 0xfffffffc00987947 */ /* 0x000ff6000383ffff */
.L_x_13:
[----:B------:R-:W1:Y:S01]  /*0e40*/  LDC.64 R4, c[0x0][0x390] ;  /* 0x0000e400ff047b82 */ /* 0x000e620000000a00 */
[----:B--2---:R-:W-:Y:S01]  /*0e50*/  IMAD.MOV.U32 R3, RZ, RZ, RZ ;  /* 0x000000ffff037224 */ /* 0x004fe200078e00ff */
[----:B------:R-:W2:Y:S01]  /*0e60*/  LDCU.64 UR6, c[0x0][0x3a0] ;  /* 0x00007400ff0677ac */ /* 0x000ea20008000a00 */
[----:B------:R-:W0:Y:S01]  /*0e70*/  LDCU.64 UR4, c[0x0][0x398] ;  /* 0x00007300ff0477ac */ /* 0x000e220008000a00 */
[----:B-1----:R-:W-:-:S05]  /*0e80*/  IMAD.WIDE.U32 R4, R0, 0x4, R4 ;  /* 0x0000000400047825 */ /* 0x002fca00078e0004 */
[----:B0-2---:R1:W-:Y:S02]  /*0e90*/  STG.E desc[UR10][R4.64], R7 ;  /* 0x0000000704007986 */ /* 0x0053e4000c10190a */
.L_x_22:
[----:B-1----:R-:W-:-:S04]  /*0ea0*/  IMAD R5, R9, 0x201, R2 ;  /* 0x0000020109057824 */ /* 0x002fc800078e0202 */
[----:B---34-:R-:W-:-:S05]  /*0eb0*/  IMAD.IADD R5, R5, 0x1, R6 ;  /* 0x0000000105057824 */ /* 0x018fca00078e0206 */
[----:B------:R-:W-:-:S04]  /*0ec0*/  IADD3 R4, P0, PT, R5, UR6, RZ ;  /* 0x0000000605047c10 */ /* 0x000fc8000ff1e0ff */
[----:B------:R-:W-:-:S05]  /*0ed0*/  IADD3.X R5, PT, PT, RZ, UR7, RZ, P0, !PT ;  /* 0x00000007ff057c10 */ /* 0x000fca00087fe4ff */
[----:B------:R-:W2:Y:S02]  /*0ee0*/  LDG.E.U8 R13, desc[UR10][R4.64] ;  /* 0x0000000a040d7981 */ /* 0x000ea4000c1e1100 */
[----:B--2---:R-:W-:-:S13]  /*0ef0*/  ISETP.NE.AND P0, PT, R13, RZ, PT ;  /* 0x000000ff0d00720c */ /* 0x004fda0003f05270 */
[----:B------:R-:W-:Y:S05]  /*0f00*/  @!P0 EXIT ;  /* 0x000000000000894d */ /* 0x000fea0003800000 */
[----:B------:R-:W-:-:S13]  /*0f10*/  ISETP.GT.U32.AND P0, PT, R13, 0x2, PT ;  /* 0x000000020d00780c */ /* 0x000fda0003f04070 */
[----:B------:R-:W-:Y:S02]  /*0f20*/  @!P0 VIADD R11, R9, 0xffffffff ;  /* 0xffffffff090b8836 */ /* 0x000fe40000000000 */
[----:B------:R-:W-:Y:S01]  /*0f30*/  @!P0 VIADD R8, R6, 0xffffffff ;  /* 0xffffffff06088836 */ /* 0x000fe20000000000 */
[----:B------:R-:W-:Y:S06]  /*0f40*/  @!P0 BRA `(.L_x_15) ;  /* 0x0000000000188947 */ /* 0x000fec0003800000 */
[----:B------:R-:W-:Y:S01]  /*0f50*/  ISETP.NE.AND P1, PT, R13, 0x4, PT ;  /* 0x000000040d00780c */ /* 0x000fe20003f25270 */
[----:B------:R-:W-:Y:S01]  /*0f60*/  VIADD R11, R9, 0xffffffff ;  /* 0xffffffff090b7836 */ /* 0x000fe20000000000 */
[----:B------:R-:W-:Y:S01]  /*0f70*/  ISETP.NE.AND P0, PT, R13, 0x3, PT ;  /* 0x000000030d00780c */ /* 0x000fe20003f05270 */
[----:B------:R-:W-:-:S10]  /*0f80*/  VIADD R8, R6, 0xffffffff ;  /* 0xffffffff06087836 */ /* 0x000fd40000000000 */
[----:B------:R-:W-:Y:S02]  /*0f90*/  @P1 IADD3 R11, PT, PT, R9, RZ, RZ ;  /* 0x000000ff090b1210 */ /* 0x000fe40007ffe0ff */
[----:B------:R-:W-:-:S07]  /*0fa0*/  @P0 IMAD.MOV R8, RZ, RZ, R6 ;  /* 0x000000ffff080224 */ /* 0x000fce00078e0206 */
.L_x_15:
[----:B------:R-:W-:Y:S02]  /*0fb0*/  IMAD R5, R11, 0x201, R2 ;  /* 0x000002010b057824 */ /* 0x000fe400078e0202 */
[----:B------:R-:W-:Y:S02]  /*0fc0*/  IMAD R4, R0, 0x400, R3 ;  /* 0x0000040000047824 */ /* 0x000fe400078e0203 */
[----:B------:R-:W-:-:S03]  /*0fd0*/  IMAD.IADD R5, R5, 0x1, R8 ;  /* 0x0000000105057824 */ /* 0x000fc600078e0208 */
[----:B------:R-:W-:Y:S02]  /*0fe0*/  IADD3 R4, P0, PT, R4, UR4, RZ ;  /* 0x0000000404047c10 */ /* 0x000fe4000ff1e0ff */
[----:B------:R-:W-:-:S03]  /*0ff0*/  IADD3 R6, P1, PT, R5, UR6, RZ ;  /* 0x0000000605067c10 */ /* 0x000fc6000ff3e0ff */
[----:B------:R-:W-:Y:S01]  /*1000*/  IMAD.X R5, RZ, RZ, UR5, P0 ;  /* 0x00000005ff057e24 */ /* 0x000fe200080e06ff */
[----:B------:R-:W-:-:S04]  /*1010*/  IADD3.X R7, PT, PT, RZ, UR7, RZ, P1, !PT ;  /* 0x00000007ff077c10 */ /* 0x000fc80008ffe4ff */
[----:B------:R0:W-:Y:S04]  /*1020*/  STG.E.U8 desc[UR10][R4.64], R13 ;  /* 0x0000000d04007986 */ /* 0x0001e8000c10110a */
[----:B------:R-:W2:Y:S02]  /*1030*/  LDG.E.U8 R15, desc[UR10][R6.64] ;  /* 0x0000000a060f7981 */ /* 0x000ea4000c1e1100 */
[----:B--2---:R-:W-:-:S13]  /*1040*/  ISETP.NE.AND P0, PT, R15, RZ, PT ;  /* 0x000000ff0f00720c */ /* 0x004fda0003f05270 */
[----:B0-----:R-:W-:Y:S05]  /*1050*/  @!P0 EXIT ;  /* 0x000000000000894d */ /* 0x001fea0003800000 */
[----:B------:R-:W-:-:S13]  /*1060*/  ISETP.GE.U32.AND P0, PT, R15, 0x3, PT ;  /* 0x000000030f00780c */ /* 0x000fda0003f06070 */
[----:B------:R-:W-:Y:S05]  /*1070*/  @!P0 BRA `(.L_x_16) ;  /* 0x00000000001c8947 */ /* 0x000fea0003800000 */
[----:B------:R-:W-:Y:S01]  /*1080*/  ISETP.NE.AND P1, PT, R15, 0x4, PT ;  /* 0x000000040f00780c */ /* 0x000fe20003f25270 */
[----:B------:R-:W-:Y:S01]  /*1090*/  VIADD R9, R11, 0xffffffff ;  /* 0xffffffff0b097836 */ /* 0x000fe20000000000 */
[----:B------:R-:W-:Y:S01]  /*10a0*/  ISETP.NE.AND P0, PT, R15, 0x3, PT ;  /* 0x000000030f00780c */ /* 0x000fe20003f05270 */
[----:B------:R-:W-:-:S10]  /*10b0*/  VIADD R10, R8, 0xffffffff ;  /* 0xffffffff080a7836 */ /* 0x000fd40000000000 */
[----:B------:R-:W-:Y:S02]  /*10c0*/  @P1 IMAD.MOV R9, RZ, RZ, R11 ;  /* 0x000000ffff091224 */ /* 0x000fe400078e020b */
[----:B------:R-:W-:Y:S01]  /*10d0*/  @P0 IMAD.MOV R10, RZ, RZ, R8 ;  /* 0x000000ffff0a0224 */ /* 0x000fe200078e0208 */
[----:B------:R-:W-:Y:S06]  /*10e0*/  BRA `(.L_x_17) ;  /* 0x0000000000087947 */ /* 0x000fec0003800000 */
.L_x_16:
[----:B------:R-:W-:Y:S01]  /*10f0*/  IADD3 R9, PT, PT, R11, -0x1, RZ ;  /* 0xffffffff0b097810 */ /* 0x000fe20007ffe0ff */
[----:B------:R-:W-:-:S07]  /*1100*/  VIADD R10, R8, 0xffffffff ;  /* 0xffffffff080a7836 */ /* 0x000fce0000000000 */
.L_x_17:
[----:B------:R-:W-:Y:S01]  /*1110*/  IMAD R7, R9, 0x201, R2 ;  /* 0x0000020109077824 */ /* 0x000fe200078e0202 */
[----:B------:R0:W-:Y:S03]  /*1120*/  STG.E.U8 desc[UR10][R4.64+0x1], R15 ;  /* 0x0000010f04007986 */ /* 0x0001e6000c10110a */
[----:B------:R-:W-:-:S05]  /*1130*/  IMAD.IADD R7, R7, 0x1, R10 ;  /* 0x0000000107077824 */ /* 0x000fca00078e020a */
[----:B------:R-:W-:-:S05]  /*1140*/  IADD3 R6, P0, PT, R7, UR6, RZ ;  /* 0x0000000607067c10 */ /* 0x000fca000ff1e0ff */
[----:B------:R-:W-:-:S05]  /*1150*/  IMAD.X R7, RZ, RZ, UR7, P0 ;  /* 0x00000007ff077e24 */ /* 0x000fca00080e06ff */
[----:B------:R-:W2:Y:S02]  /*1160*/  LDG.E.U8 R13, desc[UR10][R6.64] ;  /* 0x0000000a060d7981 */ /* 0x000ea4000c1e1100 */
[----:B--2---:R-:W-:-:S13]  /*1170*/  ISETP.NE.AND P0, PT, R13, RZ, PT ;  /* 0x000000ff0d00720c */ /* 0x004fda0003f05270 */
[----:B0-----:R-:W-:Y:S05]  /*1180*/  @!P0 EXIT ;  /* 0x000000000000894d */ /* 0x001fea0003800000 */
[----:B------:R-:W-:-:S13]  /*1190*/  ISETP.GE.U32.AND P0, PT, R13, 0x3, PT ;  /* 0x000000030d00780c */ /* 0x000fda0003f06070 */
[----:B------:R-:W-:Y:S05]  /*11a0*/  @!P0 BRA `(.L_x_18) ;  /* 0x00000000001c8947 */ /* 0x000fea0003800000 */
[----:B------:R-:W-:Y:S01]  /*11b0*/  ISETP.NE.AND P1, PT, R13, 0x4, PT ;  /* 0x000000040d00780c */ /* 0x000fe20003f25270 */
[----:B------:R-:W-:Y:S01]  /*11c0*/  VIADD R11, R9, 0xffffffff ;  /* 0xffffffff090b7836 */ /* 0x000fe20000000000 */
[----:B------:R-:W-:Y:S02]  /*11d0*/  ISETP.NE.AND P0, PT, R13, 0x3, PT ;  /* 0x000000030d00780c */ /* 0x000fe40003f05270 */
[----:B------:R-:W-:-:S09]  /*11e0*/  IADD3 R8, PT, PT, R10, -0x1, RZ ;  /* 0xffffffff0a087810 */ /* 0x000fd20007ffe0ff */
[----:B------:R-:W-:Y:S02]  /*11f0*/  @P1 IMAD.MOV R11, RZ, RZ, R9 ;  /* 0x000000ffff0b1224 */ /* 0x000fe400078e0209 */
[----:B------:R-:W-:Y:S01]  /*1200*/  @P0 IMAD.MOV R8, RZ, RZ, R10 ;  /* 0x000000ffff080224 */ /* 0x000fe200078e020a */
[----:B------:R-:W-:Y:S06]  /*1210*/  BRA `(.L_x_19) ;  /* 0x0000000000087947 */ /* 0x000fec0003800000 */
.L_x_18:
[----:B------:R-:W-:Y:S02]  /*1220*/  VIADD R11, R9, 0xffffffff ;  /* 0xffffffff090b7836 */ /* 0x000fe40000000000 */
[----:B------:R-:W-:-:S07]  /*1230*/  VIADD R8, R10, 0xffffffff ;  /* 0xffffffff0a087836 */ /* 0x000fce0000000000 */
.L_x_19:
[----:B------:R-:W-:Y:S01]  /*1240*/  IMAD R7, R11, 0x201, R2 ;  /* 0x000002010b077824 */ /* 0x000fe200078e0202 */
[----:B------:R0:W-:Y:S04]  /*1250*/  STG.E.U8 desc[UR10][R4.64+0x2], R13 ;  /* 0x0000020d04007986 */ /* 0x0001e8000c10110a */
[----:B------:R-:W-:-:S04]  /*1260*/  IADD3 R7, PT, PT, R7, R8, RZ ;  /* 0x0000000807077210 */ /* 0x000fc80007ffe0ff */
[----:B------:R-:W-:-:S05]  /*1270*/  IADD3 R6, P0, PT, R7, UR6, RZ ;  /* 0x0000000607067c10 */ /* 0x000fca000ff1e0ff */
[----:B------:R-:W-:-:S06]  /*1280*/  IMAD.X R7, RZ, RZ, UR7, P0 ;  /* 0x00000007ff077e24 */ /* 0x000fcc00080e06ff */
        /* <DEDUP_REMOVED lines=10> */
[----:B------:R-:W-:Y:S01]  /*1330*/  @P0 IADD3 R6, PT, PT, R8, RZ, RZ ;  /* 0x000000ff08060210 */ /* 0x000fe20007ffe0ff */
[----:B------:R-:W-:Y:S06]  /*1340*/  BRA `(.L_x_21) ;  /* 0x0000000000087947 */ /* 0x000fec0003800000 */
.L_x_20:
[----:B------:R-:W-:Y:S02]  /*1350*/  VIADD R9, R11, 0xffffffff ;  /* 0xffffffff0b097836 */ /* 0x000fe40000000000 */
[----:B------:R-:W-:-:S07]  /*1360*/  VIADD R6, R8, 0xffffffff ;  /* 0xffffffff08067836 */ /* 0x000fce0000000000 */
.L_x_21:
[----:B------:R0:W-:Y:S01]  /*1370*/  STG.E.U8 desc[UR10][R4.64+0x3], R7 ;  /* 0x0000030704007986 */ /* 0x0001e2000c10110a */
[----:B------:R-:W-:-:S05]  /*1380*/  VIADD R3, R3, 0x4 ;  /* 0x0000000403037836 */ /* 0x000fca0000000000 */
[----:B------:R-:W-:-:S13]  /*1390*/  ISETP.NE.AND P0, PT, R3, 0x400, PT ;  /* 0x000004000300780c */ /* 0x000fda0003f05270 */
[----:B0-----:R-:W-:Y:S05]  /*13a0*/  @P0 BRA `(.L_x_22) ;  /* 0xfffffff800bc0947 */ /* 0x001fea000383ffff */
[----:B------:R-:W-:Y:S05]  /*13b0*/  EXIT ;  /* 0x000000000000794d */ /* 0x000fea0003800000 */
.L_x_23:
[----:B------:R-:W-:-:S00]  /*13c0*/  BRA `(.L_x_23) ;  /* 0xfffffffc00fc7947 */ /* 0x000fc0000383ffff */
[----:B------:R-:W-:-:S00]  /*13d0*/  NOP ;  /* 0x0000000000007918 */ /* 0x000fc00000000000 */
        /* <DEDUP_REMOVED lines=10> */
.L_x_24:


//--------------------- .nv.shared._Z10kernel_gpuPcS_PiS_S_ --------------------------
	.section	.nv.shared._Z10kernel_gpuPcS_PiS_S_,"aw",@nobits
	.sectionflags	@""
	.align	4
.nv.shared._Z10kernel_gpuPcS_PiS_S_:
	.zero		11272


//--------------------- .nv.shared.reserved.0     --------------------------
	.section	.nv.shared.reserved.0,"aw",@nobits
	.weak		__nv_reservedSMEM_offset_0_alias
	.size		__nv_reservedSMEM_offset_0_alias, 0, 64
	.other		__nv_reservedSMEM_offset_0_alias,@"STO_CUDA_RESERVED_SHARED STV_DEFAULT"
__nv_reservedSMEM_offset_0_alias:
	.zero		0
	.zero		64


//--------------------- .nv.constant0._Z10kernel_gpuPcS_PiS_S_ --------------------------
	.section	.nv.constant0._Z10kernel_gpuPcS_PiS_S_,"a",@progbits
	.sectionflags	@""
	.align	4
.nv.constant0._Z10kernel_gpuPcS_PiS_S_:
	.zero		936


//--------------------- SYMBOLS --------------------------

	.type		.nv.reservedSmem.offset0,@object
	.size		.nv.reservedSmem.offset0,0x4
	.type		.nv.reservedSmem.cap,@object
	.size		.nv.reservedSmem.cap,0x4
